	.headerflags	@"EF_CUDA_TEXMODE_UNIFIED EF_CUDA_64BIT_ADDRESS EF_CUDA_ACCELERATORS EF_CUDA_SM90 EF_CUDA_VIRTUAL_SM(EF_CUDA_SM90)"
	.elftype	@"ET_EXEC"


//--------------------- .nv.info                  --------------------------
	.section	.nv.info,"",@"SHT_CUDA_INFO"
	.align	4


	//----- nvinfo : EIATTR_REGCOUNT
	.align		4
        /*0000*/ 	.byte	0x04, 0x2f
        /*0002*/ 	.short	(.L_1 - .L_0)
	.align		4
.L_0:
        /*0004*/ 	.word	index@(triton_poi_fused_convolution_31)
        /*0008*/ 	.word	0x0000000c


	//----- nvinfo : EIATTR_MIN_STACK_SIZE
	.align		4
.L_1:
        /*000c*/ 	.byte	0x04, 0x12
        /*000e*/ 	.short	(.L_3 - .L_2)
	.align		4
.L_2:
        /*0010*/ 	.word	index@(triton_poi_fused_convolution_31)
        /*0014*/ 	.word	0x00000000


	//----- nvinfo : EIATTR_FRAME_SIZE
	.align		4
.L_3:
        /*0018*/ 	.byte	0x04, 0x11
        /*001a*/ 	.short	(.L_5 - .L_4)
	.align		4
.L_4:
        /*001c*/ 	.word	index@(triton_poi_fused_convolution_31)
        /*0020*/ 	.word	0x00000000


	//----- nvinfo : EIATTR_MIN_STACK_SIZE
	.align		4
.L_5:
        /*0024*/ 	.byte	0x04, 0x12
        /*0026*/ 	.short	(.L_7 - .L_6)
	.align		4
.L_6:
        /*0028*/ 	.word	index@(triton_poi_fused_convolution_31)
        /*002c*/ 	.word	0x00000000
.L_7:


//--------------------- .nv.info.triton_poi_fused_convolution_31 --------------------------
	.section	.nv.info.triton_poi_fused_convolution_31,"",@"SHT_CUDA_INFO"
	.sectionflags	@""
	.align	4


	//----- nvinfo : EIATTR_CUDA_API_VERSION
	.align		4
        /*0000*/ 	.byte	0x04, 0x37
        /*0002*/ 	.short	(.L_9 - .L_8)
.L_8:
        /*0004*/ 	.word	0x0000007c


	//----- nvinfo : EIATTR_KPARAM_INFO
	.align		4
.L_9:
        /*0008*/ 	.byte	0x04, 0x17
        /*000a*/ 	.short	(.L_11 - .L_10)
.L_10:
        /*000c*/ 	.word	0x00000000
        /*0010*/ 	.short	0x0002
        /*0012*/ 	.short	0x0010
        /*0014*/ 	.byte	0x00, 0xf0, 0x11, 0x00


	//----- nvinfo : EIATTR_KPARAM_INFO
	.align		4
.L_11:
        /*0018*/ 	.byte	0x04, 0x17
        /*001a*/ 	.short	(.L_13 - .L_12)
.L_12:
        /*001c*/ 	.word	0x00000000
        /*0020*/ 	.short	0x0001
        /*0022*/ 	.short	0x0008
        /*0024*/ 	.byte	0x00, 0xf4, 0x21, 0x00


	//----- nvinfo : EIATTR_KPARAM_INFO
	.align		4
.L_13:
        /*0028*/ 	.byte	0x04, 0x17
        /*002a*/ 	.short	(.L_15 - .L_14)
.L_14:
        /*002c*/ 	.word	0x00000000
        /*0030*/ 	.short	0x0000
        /*0032*/ 	.short	0x0000
        /*0034*/ 	.byte	0x00, 0xf4, 0x21, 0x00


	//----- nvinfo : EIATTR_SPARSE_MMA_MASK
	.align		4
.L_15:
        /*0038*/ 	.byte	0x03, 0x50
        /*003a*/ 	.short	0x0000


	//----- nvinfo : EIATTR_MAXREG_COUNT
	.align		4
        /*003c*/ 	.byte	0x03, 0x1b
        /*003e*/ 	.short	0x00ff


	//----- nvinfo : EIATTR_EXIT_INSTR_OFFSETS
	.align		4
        /*0040*/ 	.byte	0x04, 0x1c
        /*0042*/ 	.short	(.L_17 - .L_16)


	//   ....[0]....
.L_16:
        /*0044*/ 	.word	0x00000160


	//   ....[1]....
        /*0048*/ 	.word	0x00000180


	//----- nvinfo : EIATTR_REQNTID
	.align		4
.L_17:
        /*004c*/ 	.byte	0x04, 0x10
        /*004e*/ 	.short	(.L_19 - .L_18)
.L_18:
        /*0050*/ 	.word	0x00000080
        /*0054*/ 	.word	0x00000001
        /*0058*/ 	.word	0x00000001


	//----- nvinfo : EIATTR_CBANK_PARAM_SIZE
	.align		4
.L_19:
        /*005c*/ 	.byte	0x03, 0x19
        /*005e*/ 	.short	0x0014


	//----- nvinfo : EIATTR_PARAM_CBANK
	.align		4
        /*0060*/ 	.byte	0x04, 0x0a
        /*0062*/ 	.short	(.L_21 - .L_20)
	.align		4
.L_20:
        /*0064*/ 	.word	index@(.nv.constant0.triton_poi_fused_convolution_31)
        /*0068*/ 	.short	0x0210
        /*006a*/ 	.short	0x0014


	//----- nvinfo : EIATTR_SW_WAR
	.align		4
.L_21:
        /*006c*/ 	.byte	0x04, 0x36
        /*006e*/ 	.short	(.L_23 - .L_22)
.L_22:
        /*0070*/ 	.word	0x00000008
.L_23:


//--------------------- .nv.callgraph             --------------------------
	.section	.nv.callgraph,"",@"SHT_CUDA_CALLGRAPH"
	.align	4
	.sectionentsize	8
	.align		4
        /*0000*/ 	.word	0x00000000
	.align		4
        /*0004*/ 	.word	0xffffffff
	.align		4
        /*0008*/ 	.word	0x00000000
	.align		4
        /*000c*/ 	.word	0xfffffffe
	.align		4
        /*0010*/ 	.word	0x00000000
	.align		4
        /*0014*/ 	.word	0xfffffffd
	.align		4
        /*0018*/ 	.word	0x00000000
	.align		4
        /*001c*/ 	.word	0xfffffffc


//--------------------- .text.triton_poi_fused_convolution_31 --------------------------
	.section	.text.triton_poi_fused_convolution_31,"ax",@progbits
	.align	128
        .global         triton_poi_fused_convolution_31
        .type           triton_poi_fused_convolution_31,@function
        .size           triton_poi_fused_convolution_31,(.L_x_1 - triton_poi_fused_convolution_31)
        .other          triton_poi_fused_convolution_31,@"STO_CUDA_ENTRY STV_DEFAULT"
triton_poi_fused_convolution_31:
.text.triton_poi_fused_convolution_31:
[----:B------:R-:W0:Y:S02]  /*0000*/  LDC R1, c[0x0][0x28] ;  /* 0x00000a00ff017b82 */ /* 0x000e240000000800 */
[----:B------:R-:W1:Y:S01]  /*0010*/  S2R R0, SR_TID.X ;  /* 0x0000000000007919 */ /* 0x000e620000002100 */
[----:B------:R-:W2:Y:S01]  /*0020*/  LDC.64 R2, c[0x0][0x210] ;  /* 0x00008400ff027b82 */ /* 0x000ea20000000a00 */
[----:B------:R-:W-:Y:S01]  /*0030*/  ULDC.64 UR4, c[0x0][0x208] ;  /* 0x0000820000047ab9 */ /* 0x000fe20000000a00 */
[----:B------:R-:W3:Y:S06]  /*0040*/  S2R R7, SR_CTAID.X ;  /* 0x0000000000077919 */ /* 0x000eec0000002500 */
[----:B------:R-:W4:Y:S01]  /*0050*/  LDC.64 R4, c[0x0][0x218] ;  /* 0x00008600ff047b82 */ /* 0x000f220000000a00 */
[----:B-1----:R-:W-:-:S04]  /*0060*/  SHF.L.U32 R0, R0, 0x1, RZ ;  /* 0x0000000100007819 */ /* 0x002fc800000006ff */
[----:B------:R-:W-:-:S04]  /*0070*/  LOP3.LUT R0, R0, 0xfe, RZ, 0xc0, !PT ;  /* 0x000000fe00007812 */ /* 0x000fc800078ec0ff */
[----:B---3--:R-:W-:-:S04]  /*0080*/  LEA R7, R7, R0, 0x8 ;  /* 0x0000000007077211 */ /* 0x008fc800078e40ff */
[C---:B------:R-:W-:Y:S01]  /*0090*/  ISETP.GE.AND P0, PT, R7.reuse, 0x6c60, PT ;  /* 0x00006c600700780c */ /* 0x040fe20003f06270 */
[----:B------:R-:W-:-:S04]  /*00a0*/  IMAD.HI R0, R7, 0x2aaaaaab, RZ ;  /* 0x2aaaaaab07007827 */ /* 0x000fc800078e02ff */
[----:B--2---:R-:W-:Y:S01]  /*00b0*/  IMAD.WIDE R2, R7, 0x4, R2 ;  /* 0x0000000407027825 */ /* 0x004fe200078e0202 */
[----:B------:R-:W-:-:S04]  /*00c0*/  SHF.R.U32.HI R9, RZ, 0x1f, R0 ;  /* 0x0000001fff097819 */ /* 0x000fc80000011600 */
[----:B------:R-:W-:-:S05]  /*00d0*/  LEA.HI R0, R0, R9, RZ, 0x1e ;  /* 0x0000000900007211 */ /* 0x000fca00078ff0ff */
[----:B------:R-:W-:Y:S01]  /*00e0*/  IMAD R9, R0, -0x18, R7 ;  /* 0xffffffe800097824 */ /* 0x000fe200078e0207 */
[----:B------:R-:W-:-:S03]  /*00f0*/  CS2R R6, SRZ ;  /* 0x0000000000067805 */ /* 0x000fc6000001ff00 */
[----:B----4-:R-:W-:Y:S01]  /*0100*/  IMAD.WIDE R4, R9, 0x4, R4 ;  /* 0x0000000409047825 */ /* 0x010fe200078e0204 */
[----:B------:R-:W-:Y:S02]  /*0110*/  CS2R R8, SRZ ;  /* 0x0000000000087805 */ /* 0x000fe4000001ff00 */
[----:B------:R-:W2:Y:S04]  /*0120*/  @!P0 LDG.E.64 R6, desc[UR4][R2.64] ;  /* 0x0000000402068981 */ /* 0x000ea8000c1e1b00 */
[----:B------:R-:W2:Y:S02]  /*0130*/  @!P0 LDG.E.EL.64 R8, desc[UR4][R4.64] ;  /* 0x0000000404088981 */ /* 0x000ea4000c2e1b00 */
[----:B--2---:R-:W-:Y:S01]  /*0140*/  FADD R6, R8, R6 ;  /* 0x0000000608067221 */ /* 0x004fe20000000000 */
[----:B------:R-:W-:Y:S01]  /*0150*/  FADD R7, R9, R7 ;  /* 0x0000000709077221 */ /* 0x000fe20000000000 */
[----:B------:R-:W-:Y:S06]  /*0160*/  @P0 EXIT ;  /* 0x000000000000094d */ /* 0x000fec0003800000 */
[----:B------:R-:W-:Y:S01]  /*0170*/  STG.E.64 desc[UR4][R2.64], R6 ;  /* 0x0000000602007986 */ /* 0x000fe2000c101b04 */
[----:B------:R-:W-:Y:S05]  /*0180*/  EXIT ;  /* 0x000000000000794d */ /* 0x000fea0003800000 */
.L_x_0:
[----:B------:R-:W-:-:S00]  /*0190*/  BRA `(.L_x_0) ;  /* 0xfffffffc00fc7947 */ /* 0x000fc0000383ffff */
[----:B------:R-:W-:-:S00]  /*01a0*/  NOP ;  /* 0x0000000000007918 */ /* 0x000fc00000000000 */
        /* <DEDUP_REMOVED lines=13> */
.L_x_1:


//--------------------- .nv.constant0.triton_poi_fused_convolution_31 --------------------------
	.section	.nv.constant0.triton_poi_fused_convolution_31,"a",@progbits
	.sectionflags	@""
	.align	4
.nv.constant0.triton_poi_fused_convolution_31:
	.zero		548
